//
// Generated by NVIDIA NVVM Compiler
//
// Compiler Build ID: CL-36424714
// Cuda compilation tools, release 13.0, V13.0.88
// Based on NVVM 20.0.0
//

.version 9.0
.target sm_100
.address_size 64

	// .globl	_Z12addMatKernelPiS_S_ii

.visible .entry _Z12addMatKernelPiS_S_ii(
	.param .u64 .ptr .align 1 _Z12addMatKernelPiS_S_ii_param_0,
	.param .u64 .ptr .align 1 _Z12addMatKernelPiS_S_ii_param_1,
	.param .u64 .ptr .align 1 _Z12addMatKernelPiS_S_ii_param_2,
	.param .u32 _Z12addMatKernelPiS_S_ii_param_3,
	.param .u32 _Z12addMatKernelPiS_S_ii_param_4
)
{
	.reg .pred 	%p<11>;
	.reg .b32 	%r<124>;
	.reg .b64 	%rd<26>;

	ld.param.u64 	%rd7, [_Z12addMatKernelPiS_S_ii_param_0];
	ld.param.u64 	%rd8, [_Z12addMatKernelPiS_S_ii_param_1];
	ld.param.u64 	%rd9, [_Z12addMatKernelPiS_S_ii_param_2];
	ld.param.u32 	%r23, [_Z12addMatKernelPiS_S_ii_param_4];
	cvta.to.global.u64 	%rd1, %rd9;
	cvta.to.global.u64 	%rd2, %rd8;
	cvta.to.global.u64 	%rd3, %rd7;
	mov.u32 	%r24, %tid.x;
	mov.u32 	%r25, %ntid.x;
	mov.u32 	%r26, %ctaid.x;
	mad.lo.s32 	%r1, %r25, %r26, %r24;
	setp.ge.s32 	%p1, %r1, %r23;
	@%p1 bra 	$L__BB0_14;
	mul.lo.s32 	%r2, %r23, %r1;
	setp.lt.s32 	%p2, %r23, 1;
	@%p2 bra 	$L__BB0_14;
	and.b32  	%r3, %r23, 15;
	setp.lt.u32 	%p3, %r23, 16;
	mov.b32 	%r120, 0;
	@%p3 bra 	$L__BB0_5;
	and.b32  	%r120, %r23, 2147483632;
	neg.s32 	%r118, %r120;
	add.s64 	%rd4, %rd3, 32;
	add.s64 	%rd5, %rd2, 32;
	add.s64 	%rd6, %rd1, 32;
	mov.u32 	%r117, %r2;
$L__BB0_4:
	.pragma "nounroll";
	mul.wide.s32 	%rd10, %r117, 4;
	add.s64 	%rd11, %rd4, %rd10;
	add.s64 	%rd12, %rd5, %rd10;
	add.s64 	%rd13, %rd6, %rd10;
	ld.global.u32 	%r28, [%rd11+-32];
	ld.global.u32 	%r29, [%rd12+-32];
	add.s32 	%r30, %r29, %r28;
	st.global.u32 	[%rd13+-32], %r30;
	ld.global.u32 	%r31, [%rd11+-28];
	ld.global.u32 	%r32, [%rd12+-28];
	add.s32 	%r33, %r32, %r31;
	st.global.u32 	[%rd13+-28], %r33;
	ld.global.u32 	%r34, [%rd11+-24];
	ld.global.u32 	%r35, [%rd12+-24];
	add.s32 	%r36, %r35, %r34;
	st.global.u32 	[%rd13+-24], %r36;
	ld.global.u32 	%r37, [%rd11+-20];
	ld.global.u32 	%r38, [%rd12+-20];
	add.s32 	%r39, %r38, %r37;
	st.global.u32 	[%rd13+-20], %r39;
	ld.global.u32 	%r40, [%rd11+-16];
	ld.global.u32 	%r41, [%rd12+-16];
	add.s32 	%r42, %r41, %r40;
	st.global.u32 	[%rd13+-16], %r42;
	ld.global.u32 	%r43, [%rd11+-12];
	ld.global.u32 	%r44, [%rd12+-12];
	add.s32 	%r45, %r44, %r43;
	st.global.u32 	[%rd13+-12], %r45;
	ld.global.u32 	%r46, [%rd11+-8];
	ld.global.u32 	%r47, [%rd12+-8];
	add.s32 	%r48, %r47, %r46;
	st.global.u32 	[%rd13+-8], %r48;
	ld.global.u32 	%r49, [%rd11+-4];
	ld.global.u32 	%r50, [%rd12+-4];
	add.s32 	%r51, %r50, %r49;
	st.global.u32 	[%rd13+-4], %r51;
	ld.global.u32 	%r52, [%rd11];
	ld.global.u32 	%r53, [%rd12];
	add.s32 	%r54, %r53, %r52;
	st.global.u32 	[%rd13], %r54;
	ld.global.u32 	%r55, [%rd11+4];
	ld.global.u32 	%r56, [%rd12+4];
	add.s32 	%r57, %r56, %r55;
	st.global.u32 	[%rd13+4], %r57;
	ld.global.u32 	%r58, [%rd11+8];
	ld.global.u32 	%r59, [%rd12+8];
	add.s32 	%r60, %r59, %r58;
	st.global.u32 	[%rd13+8], %r60;
	ld.global.u32 	%r61, [%rd11+12];
	ld.global.u32 	%r62, [%rd12+12];
	add.s32 	%r63, %r62, %r61;
	st.global.u32 	[%rd13+12], %r63;
	ld.global.u32 	%r64, [%rd11+16];
	ld.global.u32 	%r65, [%rd12+16];
	add.s32 	%r66, %r65, %r64;
	st.global.u32 	[%rd13+16], %r66;
	ld.global.u32 	%r67, [%rd11+20];
	ld.global.u32 	%r68, [%rd12+20];
	add.s32 	%r69, %r68, %r67;
	st.global.u32 	[%rd13+20], %r69;
	ld.global.u32 	%r70, [%rd11+24];
	ld.global.u32 	%r71, [%rd12+24];
	add.s32 	%r72, %r71, %r70;
	st.global.u32 	[%rd13+24], %r72;
	ld.global.u32 	%r73, [%rd11+28];
	ld.global.u32 	%r74, [%rd12+28];
	add.s32 	%r75, %r74, %r73;
	st.global.u32 	[%rd13+28], %r75;
	add.s32 	%r118, %r118, 16;
	add.s32 	%r117, %r117, 16;
	setp.ne.s32 	%p4, %r118, 0;
	@%p4 bra 	$L__BB0_4;
$L__BB0_5:
	setp.eq.s32 	%p5, %r3, 0;
	@%p5 bra 	$L__BB0_14;
	and.b32  	%r11, %r23, 7;
	setp.lt.u32 	%p6, %r3, 8;
	@%p6 bra 	$L__BB0_8;
	add.s32 	%r76, %r120, %r2;
	mul.wide.s32 	%rd14, %r76, 4;
	add.s64 	%rd15, %rd3, %rd14;
	ld.global.u32 	%r77, [%rd15];
	add.s64 	%rd16, %rd2, %rd14;
	ld.global.u32 	%r78, [%rd16];
	add.s32 	%r79, %r78, %r77;
	add.s64 	%rd17, %rd1, %rd14;
	st.global.u32 	[%rd17], %r79;
	ld.global.u32 	%r80, [%rd15+4];
	ld.global.u32 	%r81, [%rd16+4];
	add.s32 	%r82, %r81, %r80;
	st.global.u32 	[%rd17+4], %r82;
	ld.global.u32 	%r83, [%rd15+8];
	ld.global.u32 	%r84, [%rd16+8];
	add.s32 	%r85, %r84, %r83;
	st.global.u32 	[%rd17+8], %r85;
	ld.global.u32 	%r86, [%rd15+12];
	ld.global.u32 	%r87, [%rd16+12];
	add.s32 	%r88, %r87, %r86;
	st.global.u32 	[%rd17+12], %r88;
	ld.global.u32 	%r89, [%rd15+16];
	ld.global.u32 	%r90, [%rd16+16];
	add.s32 	%r91, %r90, %r89;
	st.global.u32 	[%rd17+16], %r91;
	ld.global.u32 	%r92, [%rd15+20];
	ld.global.u32 	%r93, [%rd16+20];
	add.s32 	%r94, %r93, %r92;
	st.global.u32 	[%rd17+20], %r94;
	ld.global.u32 	%r95, [%rd15+24];
	ld.global.u32 	%r96, [%rd16+24];
	add.s32 	%r97, %r96, %r95;
	st.global.u32 	[%rd17+24], %r97;
	ld.global.u32 	%r98, [%rd15+28];
	ld.global.u32 	%r99, [%rd16+28];
	add.s32 	%r100, %r99, %r98;
	st.global.u32 	[%rd17+28], %r100;
	add.s32 	%r120, %r120, 8;
$L__BB0_8:
	setp.eq.s32 	%p7, %r11, 0;
	@%p7 bra 	$L__BB0_14;
	and.b32  	%r14, %r23, 3;
	setp.lt.u32 	%p8, %r11, 4;
	@%p8 bra 	$L__BB0_11;
	add.s32 	%r101, %r120, %r2;
	mul.wide.s32 	%rd18, %r101, 4;
	add.s64 	%rd19, %rd3, %rd18;
	ld.global.u32 	%r102, [%rd19];
	add.s64 	%rd20, %rd2, %rd18;
	ld.global.u32 	%r103, [%rd20];
	add.s32 	%r104, %r103, %r102;
	add.s64 	%rd21, %rd1, %rd18;
	st.global.u32 	[%rd21], %r104;
	ld.global.u32 	%r105, [%rd19+4];
	ld.global.u32 	%r106, [%rd20+4];
	add.s32 	%r107, %r106, %r105;
	st.global.u32 	[%rd21+4], %r107;
	ld.global.u32 	%r108, [%rd19+8];
	ld.global.u32 	%r109, [%rd20+8];
	add.s32 	%r110, %r109, %r108;
	st.global.u32 	[%rd21+8], %r110;
	ld.global.u32 	%r111, [%rd19+12];
	ld.global.u32 	%r112, [%rd20+12];
	add.s32 	%r113, %r112, %r111;
	st.global.u32 	[%rd21+12], %r113;
	add.s32 	%r120, %r120, 4;
$L__BB0_11:
	setp.eq.s32 	%p9, %r14, 0;
	@%p9 bra 	$L__BB0_14;
	add.s32 	%r123, %r120, %r2;
	neg.s32 	%r122, %r14;
$L__BB0_13:
	.pragma "nounroll";
	mul.wide.s32 	%rd22, %r123, 4;
	add.s64 	%rd23, %rd1, %rd22;
	add.s64 	%rd24, %rd2, %rd22;
	add.s64 	%rd25, %rd3, %rd22;
	ld.global.u32 	%r114, [%rd25];
	ld.global.u32 	%r115, [%rd24];
	add.s32 	%r116, %r115, %r114;
	st.global.u32 	[%rd23], %r116;
	add.s32 	%r123, %r123, 1;
	add.s32 	%r122, %r122, 1;
	setp.ne.s32 	%p10, %r122, 0;
	@%p10 bra 	$L__BB0_13;
$L__BB0_14:
	ret;

}


// ===== COMPILED SASS (sm_100) =====

	.target	sm_100

	.elftype	@"ET_EXEC"


//--------------------- .note.nv.tkinfo           --------------------------
	.section	.note.nv.tkinfo,"",@"SHT_NOTE"
	.sectionflags	@"SHF_NOTE_NV_TKINFO"
	.tkinfo
        /*0018*/ 	.word	0x00000002
        /*0030*/ 	.string	""
        /*0030*/ 	.string	"ptxas"
        /*0030*/ 	.string	"Cuda compilation tools, release 13.0, V13.0.88"
        /*0030*/ 	.string	"Build cuda_13.0.r13.0/compiler.36424714_0"
        /*0030*/ 	.string	"-arch sm_100 -m 64 "



//--------------------- .note.nv.cuinfo           --------------------------
	.section	.note.nv.cuinfo,"",@"SHT_NOTE"
	.sectionflags	@"SHF_NOTE_NV_CUINFO"
        /*0018*/ 	.short	0x0002
        /*001a*/ 	.short	0x0064
        /*001c*/ 	.short	0x0082
	.zero		2


//--------------------- .nv.info                  --------------------------
	.section	.nv.info,"",@"SHT_CUDA_INFO"
	.align	4


	//----- nvinfo : EIATTR_REGCOUNT
	.align		4
        /*0000*/ 	.byte	0x04, 0x2f
        /*0002*/ 	.short	(.L_1 - .L_0)
	.align		4
.L_0:
        /*0004*/ 	.word	index@(_Z12addMatKernelPiS_S_ii)
        /*0008*/ 	.word	0x00000016


	//----- nvinfo : EIATTR_FRAME_SIZE
	.align		4
.L_1:
        /*000c*/ 	.byte	0x04, 0x11
        /*000e*/ 	.short	(.L_3 - .L_2)
	.align		4
.L_2:
        /*0010*/ 	.word	index@(_Z12addMatKernelPiS_S_ii)
        /*0014*/ 	.word	0x00000000


	//----- nvinfo : EIATTR_MIN_STACK_SIZE
	.align		4
.L_3:
        /*0018*/ 	.byte	0x04, 0x12
        /*001a*/ 	.short	(.L_5 - .L_4)
	.align		4
.L_4:
        /*001c*/ 	.word	index@(_Z12addMatKernelPiS_S_ii)
        /*0020*/ 	.word	0x00000000
.L_5:


//--------------------- .nv.compat                --------------------------
	.section	.nv.compat,"",@"SHT_CUDA_COMPAT_INFO"
	.align	4
        /*0000*/ 	.byte	0x02, 0x09, 0x00, 0x00, 0x02, 0x02, 0x01, 0x00, 0x02, 0x05, 0x05, 0x00, 0x03, 0x07, 0x01, 0x01
        /*0010*/ 	.byte	0x02, 0x03, 0x00, 0x00, 0x02, 0x06, 0x01, 0x00, 0x04, 0x0b, 0x08, 0x00, 0x09, 0x00, 0x00, 0x00
        /*0020*/ 	.byte	0x00, 0x00, 0x00, 0x00


//--------------------- .nv.info._Z12addMatKernelPiS_S_ii --------------------------
	.section	.nv.info._Z12addMatKernelPiS_S_ii,"",@"SHT_CUDA_INFO"
	.sectionflags	@""
	.align	4


	//----- nvinfo : EIATTR_CUDA_API_VERSION
	.align		4
        /*0000*/ 	.byte	0x04, 0x37
        /*0002*/ 	.short	(.L_7 - .L_6)
.L_6:
        /*0004*/ 	.word	0x00000082


	//----- nvinfo : EIATTR_KPARAM_INFO
	.align		4
.L_7:
        /*0008*/ 	.byte	0x04, 0x17
        /*000a*/ 	.short	(.L_9 - .L_8)
.L_8:
        /*000c*/ 	.word	0x00000000
        /*0010*/ 	.short	0x0004
        /*0012*/ 	.short	0x001c
        /*0014*/ 	.byte	0x00, 0xf0, 0x11, 0x00


	//----- nvinfo : EIATTR_KPARAM_INFO
	.align		4
.L_9:
        /*0018*/ 	.byte	0x04, 0x17
        /*001a*/ 	.short	(.L_11 - .L_10)
.L_10:
        /*001c*/ 	.word	0x00000000
        /*0020*/ 	.short	0x0003
        /*0022*/ 	.short	0x0018
        /*0024*/ 	.byte	0x00, 0xf0, 0x11, 0x00


	//----- nvinfo : EIATTR_KPARAM_INFO
	.align		4
.L_11:
        /*0028*/ 	.byte	0x04, 0x17
        /*002a*/ 	.short	(.L_13 - .L_12)
.L_12:
        /*002c*/ 	.word	0x00000000
        /*0030*/ 	.short	0x0002
        /*0032*/ 	.short	0x0010
        /*0034*/ 	.byte	0x00, 0xf5, 0x21, 0x00


	//----- nvinfo : EIATTR_KPARAM_INFO
	.align		4
.L_13:
        /*0038*/ 	.byte	0x04, 0x17
        /*003a*/ 	.short	(.L_15 - .L_14)
.L_14:
        /*003c*/ 	.word	0x00000000
        /*0040*/ 	.short	0x0001
        /*0042*/ 	.short	0x0008
        /*0044*/ 	.byte	0x00, 0xf5, 0x21, 0x00


	//----- nvinfo : EIATTR_KPARAM_INFO
	.align		4
.L_15:
        /*0048*/ 	.byte	0x04, 0x17
        /*004a*/ 	.short	(.L_17 - .L_16)
.L_16:
        /*004c*/ 	.word	0x00000000
        /*0050*/ 	.short	0x0000
        /*0052*/ 	.short	0x0000
        /*0054*/ 	.byte	0x00, 0xf5, 0x21, 0x00


	//----- nvinfo : EIATTR_SPARSE_MMA_MASK
	.align		4
.L_17:
        /*0058*/ 	.byte	0x03, 0x50
        /*005a*/ 	.short	0x0000


	//----- nvinfo : EIATTR_MAXREG_COUNT
	.align		4
        /*005c*/ 	.byte	0x03, 0x1b
        /*005e*/ 	.short	0x00ff


	//----- nvinfo : EIATTR_MERCURY_ISA_VERSION
	.align		4
        /*0060*/ 	.byte	0x03, 0x5f
        /*0062*/ 	.short	0x0101


	//----- nvinfo : EIATTR_VRC_CTA_INIT_COUNT
	.align		4
        /*0064*/ 	.byte	0x02, 0x4a
	.zero		1
	.zero		1


	//----- nvinfo : EIATTR_EXIT_INSTR_OFFSETS
	.align		4
        /*0068*/ 	.byte	0x04, 0x1c
        /*006a*/ 	.short	(.L_19 - .L_18)


	//   ....[0]....
.L_18:
        /*006c*/ 	.word	0x00000070


	//   ....[1]....
        /*0070*/ 	.word	0x00000090


	//   ....[2]....
        /*0074*/ 	.word	0x00000690


	//   ....[3]....
        /*0078*/ 	.word	0x00000960


	//   ....[4]....
        /*007c*/ 	.word	0x00000b30


	//   ....[5]....
        /*0080*/ 	.word	0x00000c40


	//----- nvinfo : EIATTR_CBANK_PARAM_SIZE
	.align		4
.L_19:
        /*0084*/ 	.byte	0x03, 0x19
        /*0086*/ 	.short	0x0020


	//----- nvinfo : EIATTR_PARAM_CBANK
	.align		4
        /*0088*/ 	.byte	0x04, 0x0a
        /*008a*/ 	.short	(.L_21 - .L_20)
	.align		4
.L_20:
        /*008c*/ 	.word	index@(.nv.constant0._Z12addMatKernelPiS_S_ii)
        /*0090*/ 	.short	0x0380
        /*0092*/ 	.short	0x0020


	//----- nvinfo : EIATTR_SW_WAR
	.align		4
.L_21:
        /*0094*/ 	.byte	0x04, 0x36
        /*0096*/ 	.short	(.L_23 - .L_22)
.L_22:
        /*0098*/ 	.word	0x00000008
.L_23:


//--------------------- .nv.callgraph             --------------------------
	.section	.nv.callgraph,"",@"SHT_CUDA_CALLGRAPH"
	.align	4
	.sectionentsize	8
	.align		4
        /*0000*/ 	.word	0x00000000
	.align		4
        /*0004*/ 	.word	0xffffffff
	.align		4
        /*0008*/ 	.word	0x00000000
	.align		4
        /*000c*/ 	.word	0xfffffffe
	.align		4
        /*0010*/ 	.word	0x00000000
	.align		4
        /*0014*/ 	.word	0xfffffffd
	.align		4
        /*0018*/ 	.word	0x00000000
	.align		4
        /*001c*/ 	.word	0xfffffffc


//--------------------- .text._Z12addMatKernelPiS_S_ii --------------------------
	.section	.text._Z12addMatKernelPiS_S_ii,"ax",@progbits
	.align	128
        .global         _Z12addMatKernelPiS_S_ii
        .type           _Z12addMatKernelPiS_S_ii,@function
        .size           _Z12addMatKernelPiS_S_ii,(.L_x_6 - _Z12addMatKernelPiS_S_ii)
        .other          _Z12addMatKernelPiS_S_ii,@"STO_CUDA_ENTRY STV_DEFAULT"
_Z12addMatKernelPiS_S_ii:
.text._Z12addMatKernelPiS_S_ii:
[----:B------:R-:W-:Y:S01]  /*0000*/  LDC R1, c[0x0][0x37c] ;  /* 0x0000df00ff017b82 */ /* 0x000fe20000000800 */
[----:B------:R-:W0:Y:S07]  /*0010*/  S2R R3, SR_TID.X ;  /* 0x0000000000037919 */ /* 0x000e2e0000002100 */
[----:B------:R-:W1:Y:S01]  /*0020*/  LDC R2, c[0x0][0x39c] ;  /* 0x0000e700ff027b82 */ /* 0x000e620000000800 */
[----:B------:R-:W0:Y:S01]  /*0030*/  LDCU UR4, c[0x0][0x360] ;  /* 0x00006c00ff0477ac */ /* 0x000e220008000800 */
[----:B------:R-:W0:Y:S02]  /*0040*/  S2R R0, SR_CTAID.X ;  /* 0x0000000000007919 */ /* 0x000e240000002500 */
[----:B0-----:R-:W-:-:S05]  /*0050*/  IMAD R3, R0, UR4, R3 ;  /* 0x0000000400037c24 */ /* 0x001fca000f8e0203 */
[----:B-1----:R-:W-:-:S13]  /*0060*/  ISETP.GE.AND P0, PT, R3, R2, PT ;  /* 0x000000020300720c */ /* 0x002fda0003f06270 */
[----:B------:R-:W-:Y:S05]  /*0070*/  @P0 EXIT ;  /* 0x000000000000094d */ /* 0x000fea0003800000 */
[----:B------:R-:W-:-:S13]  /*0080*/  ISETP.GE.AND P0, PT, R2, 0x1, PT ;  /* 0x000000010200780c */ /* 0x000fda0003f06270 */
[----:B------:R-:W-:Y:S05]  /*0090*/  @!P0 EXIT ;  /* 0x000000000000894d */ /* 0x000fea0003800000 */
[C---:B------:R-:W-:Y:S01]  /*00a0*/  ISETP.GE.U32.AND P1, PT, R2.reuse, 0x10, PT ;  /* 0x000000100200780c */ /* 0x040fe20003f26070 */
[----:B------:R-:W0:Y:S01]  /*00b0*/  LDCU.64 UR12, c[0x0][0x358] ;  /* 0x00006b00ff0c77ac */ /* 0x000e220008000a00 */
[----:B------:R-:W-:Y:S01]  /*00c0*/  LOP3.LUT R14, R2, 0xf, RZ, 0xc0, !PT ;  /* 0x0000000f020e7812 */ /* 0x000fe200078ec0ff */
[----:B------:R-:W-:Y:S02]  /*00d0*/  IMAD R0, R3, R2, RZ ;  /* 0x0000000203007224 */ /* 0x000fe400078e02ff */
[----:B------:R-:W-:Y:S01]  /*00e0*/  IMAD.MOV.U32 R3, RZ, RZ, RZ ;  /* 0x000000ffff037224 */ /* 0x000fe200078e00ff */
[----:B------:R-:W-:-:S07]  /*00f0*/  ISETP.NE.AND P0, PT, R14, RZ, PT ;  /* 0x000000ff0e00720c */ /* 0x000fce0003f05270 */
[----:B------:R-:W-:Y:S06]  /*0100*/  @!P1 BRA `(.L_x_0) ;  /* 0x0000000400609947 */ /* 0x000fec0003800000 */
[----:B------:R-:W1:Y:S01]  /*0110*/  LDCU.128 UR4, c[0x0][0x380] ;  /* 0x00007000ff0477ac */ /* 0x000e620008000c00 */
[----:B------:R-:W-:Y:S01]  /*0120*/  LOP3.LUT R3, R2, 0x7ffffff0, RZ, 0xc0, !PT ;  /* 0x7ffffff002037812 */ /* 0x000fe200078ec0ff */
[----:B------:R-:W-:Y:S01]  /*0130*/  IMAD.MOV.U32 R10, RZ, RZ, R0 ;  /* 0x000000ffff0a7224 */ /* 0x000fe200078e0000 */
[----:B------:R-:W2:Y:S02]  /*0140*/  LDCU.64 UR10, c[0x0][0x390] ;  /* 0x00007200ff0a77ac */ /* 0x000ea40008000a00 */
[----:B------:R-:W-:Y:S01]  /*0150*/  IADD3 R11, PT, PT, -R3, RZ, RZ ;  /* 0x000000ff030b7210 */ /* 0x000fe20007ffe1ff */
[----:B-1----:R-:W-:Y:S02]  /*0160*/  UIADD3 UR8, UP0, UPT, UR4, 0x20, URZ ;  /* 0x0000002004087890 */ /* 0x002fe4000ff1e0ff */
[----:B------:R-:W-:Y:S02]  /*0170*/  UIADD3 UR6, UP1, UPT, UR6, 0x20, URZ ;  /* 0x0000002006067890 */ /* 0x000fe4000ff3e0ff */
[----:B--2---:R-:W-:-:S02]  /*0180*/  UIADD3 UR4, UP2, UPT, UR10, 0x20, URZ ;  /* 0x000000200a047890 */ /* 0x004fc4000ff5e0ff */
[----:B------:R-:W-:Y:S02]  /*0190*/  UIADD3.X UR9, UPT, UPT, URZ, UR5, URZ, UP0, !UPT ;  /* 0x00000005ff097290 */ /* 0x000fe400087fe4ff */
[----:B------:R-:W-:Y:S02]  /*01a0*/  UIADD3.X UR7, UPT, UPT, URZ, UR7, URZ, UP1, !UPT ;  /* 0x00000007ff077290 */ /* 0x000fe40008ffe4ff */
[----:B------:R-:W-:-:S12]  /*01b0*/  UIADD3.X UR5, UPT, UPT, URZ, UR11, URZ, UP2, !UPT ;  /* 0x0000000bff057290 */ /* 0x000fd800097fe4ff */
.L_x_1:
[----:B------:R-:W-:Y:S01]  /*01c0*/  MOV R5, UR9 ;  /* 0x0000000900057c02 */ /* 0x000fe20008000f00 */
[----:B------:R-:W-:Y:S01]  /*01d0*/  IMAD.U32 R4, RZ, RZ, UR8 ;  /* 0x00000008ff047e24 */ /* 0x000fe2000f8e00ff */
[----:B------:R-:W-:Y:S01]  /*01e0*/  MOV R7, UR7 ;  /* 0x0000000700077c02 */ /* 0x000fe20008000f00 */
[----:B------:R-:W-:Y:S02]  /*01f0*/  IMAD.U32 R6, RZ, RZ, UR6 ;  /* 0x00000006ff067e24 */ /* 0x000fe4000f8e00ff */
[----:B------:R-:W-:-:S04]  /*0200*/  IMAD.WIDE R4, R10, 0x4, R4 ;  /* 0x000000040a047825 */ /* 0x000fc800078e0204 */
[----:B------:R-:W-:Y:S01]  /*0210*/  IMAD.WIDE R6, R10, 0x4, R6 ;  /* 0x000000040a067825 */ /* 0x000fe200078e0206 */
[----:B0-----:R-:W2:Y:S04]  /*0220*/  LDG.E R12, desc[UR12][R4.64+-0x20] ;  /* 0xffffe00c040c7981 */ /* 0x001ea8000c1e1900 */
[----:B----4-:R-:W2:Y:S01]  /*0230*/  LDG.E R13, desc[UR12][R6.64+-0x20] ;  /* 0xffffe00c060d7981 */ /* 0x010ea2000c1e1900 */
[----:B------:R-:W-:Y:S01]  /*0240*/  MOV R9, UR5 ;  /* 0x0000000500097c02 */ /* 0x000fe20008000f00 */
[----:B------:R-:W-:-:S04]  /*0250*/  IMAD.U32 R8, RZ, RZ, UR4 ;  /* 0x00000004ff087e24 */ /* 0x000fc8000f8e00ff */
[----:B------:R-:W-:-:S04]  /*0260*/  IMAD.WIDE R8, R10, 0x4, R8 ;  /* 0x000000040a087825 */ /* 0x000fc800078e0208 */
[----:B--2---:R-:W-:-:S05]  /*0270*/  IMAD.IADD R13, R12, 0x1, R13 ;  /* 0x000000010c0d7824 */ /* 0x004fca00078e020d */
[----:B------:R0:W-:Y:S04]  /*0280*/  STG.E desc[UR12][R8.64+-0x20], R13 ;  /* 0xffffe00d08007986 */ /* 0x0001e8000c10190c */
[----:B------:R-:W2:Y:S04]  /*0290*/  LDG.E R12, desc[UR12][R4.64+-0x1c] ;  /* 0xffffe40c040c7981 */ /* 0x000ea8000c1e1900 */
[----:B------:R-:W2:Y:S02]  /*02a0*/  LDG.E R15, desc[UR12][R6.64+-0x1c] ;  /* 0xffffe40c060f7981 */ /* 0x000ea4000c1e1900 */
[----:B--2---:R-:W-:-:S05]  /*02b0*/  IADD3 R15, PT, PT, R12, R15, RZ ;  /* 0x0000000f0c0f7210 */ /* 0x004fca0007ffe0ff */
[----:B------:R1:W-:Y:S04]  /*02c0*/  STG.E desc[UR12][R8.64+-0x1c], R15 ;  /* 0xffffe40f08007986 */ /* 0x0003e8000c10190c */
[----:B------:R-:W2:Y:S04]  /*02d0*/  LDG.E R12, desc[UR12][R4.64+-0x18] ;  /* 0xffffe80c040c7981 */ /* 0x000ea8000c1e1900 */
[----:B------:R-:W2:Y:S02]  /*02e0*/  LDG.E R17, desc[UR12][R6.64+-0x18] ;  /* 0xffffe80c06117981 */ /* 0x000ea4000c1e1900 */
[----:B--2---:R-:W-:-:S05]  /*02f0*/  IMAD.IADD R17, R12, 0x1, R17 ;  /* 0x000000010c117824 */ /* 0x004fca00078e0211 */
[----:B------:R2:W-:Y:S04]  /*0300*/  STG.E desc[UR12][R8.64+-0x18], R17 ;  /* 0xffffe81108007986 */ /* 0x0005e8000c10190c */
[----:B------:R-:W3:Y:S04]  /*0310*/  LDG.E R12, desc[UR12][R4.64+-0x14] ;  /* 0xffffec0c040c7981 */ /* 0x000ee8000c1e1900 */
[----:B------:R-:W3:Y:S02]  /*0320*/  LDG.E R19, desc[UR12][R6.64+-0x14] ;  /* 0xffffec0c06137981 */ /* 0x000ee4000c1e1900 */
[----:B---3--:R-:W-:-:S05]  /*0330*/  IADD3 R19, PT, PT, R12, R19, RZ ;  /* 0x000000130c137210 */ /* 0x008fca0007ffe0ff */
[----:B------:R3:W-:Y:S04]  /*0340*/  STG.E desc[UR12][R8.64+-0x14], R19 ;  /* 0xffffec1308007986 */ /* 0x0007e8000c10190c */
[----:B------:R-:W4:Y:S04]  /*0350*/  LDG.E R12, desc[UR12][R4.64+-0x10] ;  /* 0xfffff00c040c7981 */ /* 0x000f28000c1e1900 */
[----:B0-----:R-:W4:Y:S02]  /*0360*/  LDG.E R13, desc[UR12][R6.64+-0x10] ;  /* 0xfffff00c060d7981 */ /* 0x001f24000c1e1900 */
[----:B----4-:R-:W-:-:S05]  /*0370*/  IMAD.IADD R13, R12, 0x1, R13 ;  /* 0x000000010c0d7824 */ /* 0x010fca00078e020d */
[----:B------:R0:W-:Y:S04]  /*0380*/  STG.E desc[UR12][R8.64+-0x10], R13 ;  /* 0xfffff00d08007986 */ /* 0x0001e8000c10190c */
[----:B------:R-:W4:Y:S04]  /*0390*/  LDG.E R12, desc[UR12][R4.64+-0xc] ;  /* 0xfffff40c040c7981 */ /* 0x000f28000c1e1900 */
[----:B-1----:R-:W4:Y:S02]  /*03a0*/  LDG.E R15, desc[UR12][R6.64+-0xc] ;  /* 0xfffff40c060f7981 */ /* 0x002f24000c1e1900 */
[----:B----4-:R-:W-:-:S05]  /*03b0*/  IADD3 R15, PT, PT, R12, R15, RZ ;  /* 0x0000000f0c0f7210 */ /* 0x010fca0007ffe0ff */
[----:B------:R1:W-:Y:S04]  /*03c0*/  STG.E desc[UR12][R8.64+-0xc], R15 ;  /* 0xfffff40f08007986 */ /* 0x0003e8000c10190c */
[----:B------:R-:W4:Y:S04]  /*03d0*/  LDG.E R12, desc[UR12][R4.64+-0x8] ;  /* 0xfffff80c040c7981 */ /* 0x000f28000c1e1900 */
[----:B--2---:R-:W4:Y:S02]  /*03e0*/  LDG.E R17, desc[UR12][R6.64+-0x8] ;  /* 0xfffff80c06117981 */ /* 0x004f24000c1e1900 */
[----:B----4-:R-:W-:-:S05]  /*03f0*/  IMAD.IADD R17, R12, 0x1, R17 ;  /* 0x000000010c117824 */ /* 0x010fca00078e0211 */
[----:B------:R2:W-:Y:S04]  /*0400*/  STG.E desc[UR12][R8.64+-0x8], R17 ;  /* 0xfffff81108007986 */ /* 0x0005e8000c10190c */
[----:B------:R-:W4:Y:S04]  /*0410*/  LDG.E R12, desc[UR12][R4.64+-0x4] ;  /* 0xfffffc0c040c7981 */ /* 0x000f28000c1e1900 */
[----:B---3--:R-:W4:Y:S02]  /*0420*/  LDG.E R19, desc[UR12][R6.64+-0x4] ;  /* 0xfffffc0c06137981 */ /* 0x008f24000c1e1900 */
[----:B----4-:R-:W-:-:S05]  /*0430*/  IADD3 R19, PT, PT, R12, R19, RZ ;  /* 0x000000130c137210 */ /* 0x010fca0007ffe0ff */
        /* <DEDUP_REMOVED lines=21> */
[----:B------:R-:W5:Y:S04]  /*0590*/  LDG.E R12, desc[UR12][R4.64+0x14] ;  /* 0x0000140c040c7981 */ /* 0x000f68000c1e1900 */
[----:B-1----:R-:W5:Y:S02]  /*05a0*/  LDG.E R15, desc[UR12][R6.64+0x14] ;  /* 0x0000140c060f7981 */ /* 0x002f64000c1e1900 */
[----:B-----5:R-:W-:-:S05]  /*05b0*/  IADD3 R15, PT, PT, R12, R15, RZ ;  /* 0x0000000f0c0f7210 */ /* 0x020fca0007ffe0ff */
[----:B------:R4:W-:Y:S04]  /*05c0*/  STG.E desc[UR12][R8.64+0x14], R15 ;  /* 0x0000140f08007986 */ /* 0x0009e8000c10190c */
[----:B------:R-:W5:Y:S04]  /*05d0*/  LDG.E R12, desc[UR12][R4.64+0x18] ;  /* 0x0000180c040c7981 */ /* 0x000f68000c1e1900 */
[----:B--2---:R-:W5:Y:S01]  /*05e0*/  LDG.E R17, desc[UR12][R6.64+0x18] ;  /* 0x0000180c06117981 */ /* 0x004f62000c1e1900 */
[----:B------:R-:W-:Y:S02]  /*05f0*/  VIADD R11, R11, 0x10 ;  /* 0x000000100b0b7836 */ /* 0x000fe40000000000 */
[----:B-----5:R-:W-:-:S05]  /*0600*/  IMAD.IADD R17, R12, 0x1, R17 ;  /* 0x000000010c117824 */ /* 0x020fca00078e0211 */
[----:B------:R4:W-:Y:S04]  /*0610*/  STG.E desc[UR12][R8.64+0x18], R17 ;  /* 0x0000181108007986 */ /* 0x0009e8000c10190c */
[----:B------:R-:W2:Y:S04]  /*0620*/  LDG.E R12, desc[UR12][R4.64+0x1c] ;  /* 0x00001c0c040c7981 */ /* 0x000ea8000c1e1900 */
[----:B---3--:R-:W2:Y:S01]  /*0630*/  LDG.E R19, desc[UR12][R6.64+0x1c] ;  /* 0x00001c0c06137981 */ /* 0x008ea2000c1e1900 */
[----:B------:R-:W-:Y:S02]  /*0640*/  ISETP.NE.AND P1, PT, R11, RZ, PT ;  /* 0x000000ff0b00720c */ /* 0x000fe40003f25270 */
[----:B------:R-:W-:-:S02]  /*0650*/  IADD3 R10, PT, PT, R10, 0x10, RZ ;  /* 0x000000100a0a7810 */ /* 0x000fc40007ffe0ff */
[----:B--2---:R-:W-:-:S05]  /*0660*/  IADD3 R19, PT, PT, R12, R19, RZ ;  /* 0x000000130c137210 */ /* 0x004fca0007ffe0ff */
[----:B------:R4:W-:Y:S04]  /*0670*/  STG.E desc[UR12][R8.64+0x1c], R19 ;  /* 0x00001c1308007986 */ /* 0x0009e8000c10190c */
[----:B------:R-:W-:Y:S05]  /*0680*/  @P1 BRA `(.L_x_1) ;  /* 0xfffffff800cc1947 */ /* 0x000fea000383ffff */
.L_x_0:
[----:B0-----:R-:W-:Y:S05]  /*0690*/  @!P0 EXIT ;  /* 0x000000000000894d */ /* 0x001fea0003800000 */
[----:B------:R-:W-:Y:S02]  /*06a0*/  ISETP.GE.U32.AND P0, PT, R14, 0x8, PT ;  /* 0x000000080e00780c */ /* 0x000fe40003f06070 */
[----:B------:R-:W-:-:S04]  /*06b0*/  LOP3.LUT R12, R2, 0x7, RZ, 0xc0, !PT ;  /* 0x00000007020c7812 */ /* 0x000fc800078ec0ff */
[----:B------:R-:W-:-:S07]  /*06c0*/  ISETP.NE.AND P1, PT, R12, RZ, PT ;  /* 0x000000ff0c00720c */ /* 0x000fce0003f25270 */
[----:B------:R-:W-:Y:S06]  /*06d0*/  @!P0 BRA `(.L_x_2) ;  /* 0x0000000000a08947 */ /* 0x000fec0003800000 */
[----:B------:R-:W0:Y:S01]  /*06e0*/  LDC.64 R4, c[0x0][0x380] ;  /* 0x0000e000ff047b82 */ /* 0x000e220000000a00 */
[----:B------:R-:W-:-:S07]  /*06f0*/  IMAD.IADD R11, R0, 0x1, R3 ;  /* 0x00000001000b7824 */ /* 0x000fce00078e0203 */
[----:B------:R-:W1:Y:S08]  /*0700*/  LDC.64 R6, c[0x0][0x388] ;  /* 0x0000e200ff067b82 */ /* 0x000e700000000a00 */
[----:B----4-:R-:W2:Y:S01]  /*0710*/  LDC.64 R8, c[0x0][0x390] ;  /* 0x0000e400ff087b82 */ /* 0x010ea20000000a00 */
[----:B0-----:R-:W-:-:S05]  /*0720*/  IMAD.WIDE R4, R11, 0x4, R4 ;  /* 0x000000040b047825 */ /* 0x001fca00078e0204 */
[----:B------:R-:W3:Y:S01]  /*0730*/  LDG.E R10, desc[UR12][R4.64] ;  /* 0x0000000c040a7981 */ /* 0x000ee2000c1e1900 */
[----:B-1----:R-:W-:-:S05]  /*0740*/  IMAD.WIDE R6, R11, 0x4, R6 ;  /* 0x000000040b067825 */ /* 0x002fca00078e0206 */
[----:B------:R-:W3:Y:S01]  /*0750*/  LDG.E R13, desc[UR12][R6.64] ;  /* 0x0000000c060d7981 */ /* 0x000ee2000c1e1900 */
[----:B--2---:R-:W-:Y:S01]  /*0760*/  IMAD.WIDE R8, R11, 0x4, R8 ;  /* 0x000000040b087825 */ /* 0x004fe200078e0208 */
[----:B---3--:R-:W-:-:S05]  /*0770*/  IADD3 R13, PT, PT, R10, R13, RZ ;  /* 0x0000000d0a0d7210 */ /* 0x008fca0007ffe0ff */
[----:B------:R0:W-:Y:S04]  /*0780*/  STG.E desc[UR12][R8.64], R13 ;  /* 0x0000000d08007986 */ /* 0x0001e8000c10190c */
[----:B------:R-:W2:Y:S04]  /*0790*/  LDG.E R10, desc[UR12][R4.64+0x4] ;  /* 0x0000040c040a7981 */ /* 0x000ea8000c1e1900 */
[----:B------:R-:W2:Y:S02]  /*07a0*/  LDG.E R11, desc[UR12][R6.64+0x4] ;  /* 0x0000040c060b7981 */ /* 0x000ea4000c1e1900 */
[----:B--2---:R-:W-:-:S05]  /*07b0*/  IMAD.IADD R11, R10, 0x1, R11 ;  /* 0x000000010a0b7824 */ /* 0x004fca00078e020b */
[----:B------:R1:W-:Y:S04]  /*07c0*/  STG.E desc[UR12][R8.64+0x4], R11 ;  /* 0x0000040b08007986 */ /* 0x0003e8000c10190c */
[----:B------:R-:W2:Y:S04]  /*07d0*/  LDG.E R10, desc[UR12][R4.64+0x8] ;  /* 0x0000080c040a7981 */ /* 0x000ea8000c1e1900 */
[----:B------:R-:W2:Y:S02]  /*07e0*/  LDG.E R15, desc[UR12][R6.64+0x8] ;  /* 0x0000080c060f7981 */ /* 0x000ea4000c1e1900 */
[----:B--2---:R-:W-:-:S05]  /*07f0*/  IADD3 R15, PT, PT, R10, R15, RZ ;  /* 0x0000000f0a0f7210 */ /* 0x004fca0007ffe0ff */
[----:B------:R2:W-:Y:S04]  /*0800*/  STG.E desc[UR12][R8.64+0x8], R15 ;  /* 0x0000080f08007986 */ /* 0x0005e8000c10190c */
[----:B------:R-:W3:Y:S04]  /*0810*/  LDG.E R10, desc[UR12][R4.64+0xc] ;  /* 0x00000c0c040a7981 */ /* 0x000ee8000c1e1900 */
[----:B------:R-:W3:Y:S02]  /*0820*/  LDG.E R17, desc[UR12][R6.64+0xc] ;  /* 0x00000c0c06117981 */ /* 0x000ee4000c1e1900 */
[----:B---3--:R-:W-:-:S05]  /*0830*/  IMAD.IADD R17, R10, 0x1, R17 ;  /* 0x000000010a117824 */ /* 0x008fca00078e0211 */
[----:B------:R3:W-:Y:S04]  /*0840*/  STG.E desc[UR12][R8.64+0xc], R17 ;  /* 0x00000c1108007986 */ /* 0x0007e8000c10190c */
[----:B------:R-:W4:Y:S04]  /*0850*/  LDG.E R10, desc[UR12][R4.64+0x10] ;  /* 0x0000100c040a7981 */ /* 0x000f28000c1e1900 */
[----:B0-----:R-:W4:Y:S02]  /*0860*/  LDG.E R13, desc[UR12][R6.64+0x10] ;  /* 0x0000100c060d7981 */ /* 0x001f24000c1e1900 */
[----:B----4-:R-:W-:-:S05]  /*0870*/  IADD3 R13, PT, PT, R10, R13, RZ ;  /* 0x0000000d0a0d7210 */ /* 0x010fca0007ffe0ff */
[----:B------:R0:W-:Y:S04]  /*0880*/  STG.E desc[UR12][R8.64+0x10], R13 ;  /* 0x0000100d08007986 */ /* 0x0001e8000c10190c */
[----:B------:R-:W4:Y:S04]  /*0890*/  LDG.E R10, desc[UR12][R4.64+0x14] ;  /* 0x0000140c040a7981 */ /* 0x000f28000c1e1900 */
[----:B-1----:R-:W4:Y:S02]  /*08a0*/  LDG.E R11, desc[UR12][R6.64+0x14] ;  /* 0x0000140c060b7981 */ /* 0x002f24000c1e1900 */
[----:B----4-:R-:W-:-:S05]  /*08b0*/  IMAD.IADD R11, R10, 0x1, R11 ;  /* 0x000000010a0b7824 */ /* 0x010fca00078e020b */
[----:B------:R0:W-:Y:S04]  /*08c0*/  STG.E desc[UR12][R8.64+0x14], R11 ;  /* 0x0000140b08007986 */ /* 0x0001e8000c10190c */
[----:B------:R-:W4:Y:S04]  /*08d0*/  LDG.E R10, desc[UR12][R4.64+0x18] ;  /* 0x0000180c040a7981 */ /* 0x000f28000c1e1900 */
[----:B--2---:R-:W4:Y:S02]  /*08e0*/  LDG.E R15, desc[UR12][R6.64+0x18] ;  /* 0x0000180c060f7981 */ /* 0x004f24000c1e1900 */
[----:B----4-:R-:W-:-:S05]  /*08f0*/  IADD3 R15, PT, PT, R10, R15, RZ ;  /* 0x0000000f0a0f7210 */ /* 0x010fca0007ffe0ff */
[----:B------:R0:W-:Y:S04]  /*0900*/  STG.E desc[UR12][R8.64+0x18], R15 ;  /* 0x0000180f08007986 */ /* 0x0001e8000c10190c */
[----:B------:R-:W2:Y:S04]  /*0910*/  LDG.E R10, desc[UR12][R4.64+0x1c] ;  /* 0x00001c0c040a7981 */ /* 0x000ea8000c1e1900 */
[----:B---3--:R-:W2:Y:S01]  /*0920*/  LDG.E R17, desc[UR12][R6.64+0x1c] ;  /* 0x00001c0c06117981 */ /* 0x008ea2000c1e1900 */
[----:B------:R-:W-:Y:S01]  /*0930*/  IADD3 R3, PT, PT, R3, 0x8, RZ ;  /* 0x0000000803037810 */ /* 0x000fe20007ffe0ff */
[----:B--2---:R-:W-:-:S05]  /*0940*/  IMAD.IADD R17, R10, 0x1, R17 ;  /* 0x000000010a117824 */ /* 0x004fca00078e0211 */
[----:B------:R0:W-:Y:S02]  /*0950*/  STG.E desc[UR12][R8.64+0x1c], R17 ;  /* 0x00001c1108007986 */ /* 0x0001e4000c10190c */
.L_x_2:
[----:B------:R-:W-:Y:S05]  /*0960*/  @!P1 EXIT ;  /* 0x000000000000994d */ /* 0x000fea0003800000 */
[----:B------:R-:W-:Y:S02]  /*0970*/  ISETP.GE.U32.AND P0, PT, R12, 0x4, PT ;  /* 0x000000040c00780c */ /* 0x000fe40003f06070 */
[----:B------:R-:W-:-:S04]  /*0980*/  LOP3.LUT R2, R2, 0x3, RZ, 0xc0, !PT ;  /* 0x0000000302027812 */ /* 0x000fc800078ec0ff */
[----:B------:R-:W-:-:S07]  /*0990*/  ISETP.NE.AND P1, PT, R2, RZ, PT ;  /* 0x000000ff0200720c */ /* 0x000fce0003f25270 */
[----:B------:R-:W-:Y:S06]  /*09a0*/  @!P0 BRA `(.L_x_3) ;  /* 0x0000000000608947 */ /* 0x000fec0003800000 */
[----:B------:R-:W1:Y:S01]  /*09b0*/  LDC.64 R4, c[0x0][0x380] ;  /* 0x0000e000ff047b82 */ /* 0x000e620000000a00 */
[----:B0---4-:R-:W-:-:S07]  /*09c0*/  IMAD.IADD R13, R0, 0x1, R3 ;  /* 0x00000001000d7824 */ /* 0x011fce00078e0203 */
[----:B------:R-:W0:Y:S08]  /*09d0*/  LDC.64 R6, c[0x0][0x388] ;  /* 0x0000e200ff067b82 */ /* 0x000e300000000a00 */
[----:B------:R-:W2:Y:S01]  /*09e0*/  LDC.64 R8, c[0x0][0x390] ;  /* 0x0000e400ff087b82 */ /* 0x000ea20000000a00 */
[----:B-1----:R-:W-:-:S05]  /*09f0*/  IMAD.WIDE R4, R13, 0x4, R4 ;  /* 0x000000040d047825 */ /* 0x002fca00078e0204 */
[----:B------:R-:W3:Y:S01]  /*0a00*/  LDG.E R10, desc[UR12][R4.64] ;  /* 0x0000000c040a7981 */ /* 0x000ee2000c1e1900 */
[----:B0-----:R-:W-:-:S05]  /*0a10*/  IMAD.WIDE R6, R13, 0x4, R6 ;  /* 0x000000040d067825 */ /* 0x001fca00078e0206 */
        /* <DEDUP_REMOVED lines=12> */
[----:B------:R-:W2:Y:S04]  /*0ae0*/  LDG.E R10, desc[UR12][R4.64+0xc] ;  /* 0x00000c0c040a7981 */ /* 0x000ea8000c1e1900 */
[----:B------:R-:W2:Y:S01]  /*0af0*/  LDG.E R17, desc[UR12][R6.64+0xc] ;  /* 0x00000c0c06117981 */ /* 0x000ea2000c1e1900 */
[----:B------:R-:W-:Y:S01]  /*0b00*/  IADD3 R3, PT, PT, R3, 0x4, RZ ;  /* 0x0000000403037810 */ /* 0x000fe20007ffe0ff */
[----:B--2---:R-:W-:-:S05]  /*0b10*/  IMAD.IADD R17, R10, 0x1, R17 ;  /* 0x000000010a117824 */ /* 0x004fca00078e0211 */
[----:B------:R1:W-:Y:S02]  /*0b20*/  STG.E desc[UR12][R8.64+0xc], R17 ;  /* 0x00000c1108007986 */ /* 0x0003e4000c10190c */
.L_x_3:
[----:B------:R-:W-:Y:S05]  /*0b30*/  @!P1 EXIT ;  /* 0x000000000000994d */ /* 0x000fea0003800000 */
[----:B01--4-:R-:W0:Y:S01]  /*0b40*/  LDC.64 R8, c[0x0][0x390] ;  /* 0x0000e400ff087b82 */ /* 0x013e220000000a00 */
[----:B------:R-:W-:Y:S01]  /*0b50*/  IMAD.IADD R15, R0, 0x1, R3 ;  /* 0x00000001000f7824 */ /* 0x000fe200078e0203 */
[----:B------:R-:W-:-:S06]  /*0b60*/  IADD3 R0, PT, PT, -R2, RZ, RZ ;  /* 0x000000ff02007210 */ /* 0x000fcc0007ffe1ff */
[----:B------:R-:W1:Y:S08]  /*0b70*/  LDC.64 R12, c[0x0][0x380] ;  /* 0x0000e000ff0c7b82 */ /* 0x000e700000000a00 */
[----:B------:R-:W2:Y:S02]  /*0b80*/  LDC.64 R10, c[0x0][0x388] ;  /* 0x0000e200ff0a7b82 */ /* 0x000ea40000000a00 */
.L_x_4:
[----:B--2---:R-:W-:-:S04]  /*0b90*/  IMAD.WIDE R4, R15, 0x4, R10 ;  /* 0x000000040f047825 */ /* 0x004fc800078e020a */
[C---:B-1----:R-:W-:Y:S02]  /*0ba0*/  IMAD.WIDE R6, R15.reuse, 0x4, R12 ;  /* 0x000000040f067825 */ /* 0x042fe400078e020c */
[----:B------:R-:W2:Y:S04]  /*0bb0*/  LDG.E R5, desc[UR12][R4.64] ;  /* 0x0000000c04057981 */ /* 0x000ea8000c1e1900 */
[----:B------:R-:W2:Y:S01]  /*0bc0*/  LDG.E R6, desc[UR12][R6.64] ;  /* 0x0000000c06067981 */ /* 0x000ea2000c1e1900 */
[----:B------:R-:W-:Y:S01]  /*0bd0*/  IADD3 R0, PT, PT, R0, 0x1, RZ ;  /* 0x0000000100007810 */ /* 0x000fe20007ffe0ff */
[C---:B0--3--:R-:W-:Y:S01]  /*0be0*/  IMAD.WIDE R2, R15.reuse, 0x4, R8 ;  /* 0x000000040f027825 */ /* 0x049fe200078e0208 */
[----:B------:R-:W-:Y:S02]  /*0bf0*/  IADD3 R15, PT, PT, R15, 0x1, RZ ;  /* 0x000000010f0f7810 */ /* 0x000fe40007ffe0ff */
[----:B------:R-:W-:Y:S01]  /*0c00*/  ISETP.NE.AND P0, PT, R0, RZ, PT ;  /* 0x000000ff0000720c */ /* 0x000fe20003f05270 */
[----:B--2---:R-:W-:-:S05]  /*0c10*/  IMAD.IADD R17, R6, 0x1, R5 ;  /* 0x0000000106117824 */ /* 0x004fca00078e0205 */
[----:B------:R3:W-:Y:S07]  /*0c20*/  STG.E desc[UR12][R2.64], R17 ;  /* 0x0000001102007986 */ /* 0x0007ee000c10190c */
[----:B------:R-:W-:Y:S05]  /*0c30*/  @P0 BRA `(.L_x_4) ;  /* 0xfffffffc00d40947 */ /* 0x000fea000383ffff */
[----:B------:R-:W-:Y:S05]  /*0c40*/  EXIT ;  /* 0x000000000000794d */ /* 0x000fea0003800000 */
.L_x_5:
[----:B------:R-:W-:-:S00]  /*0c50*/  BRA `(.L_x_5) ;  /* 0xfffffffc00fc7947 */ /* 0x000fc0000383ffff */
[----:B------:R-:W-:-:S00]  /*0c60*/  NOP ;  /* 0x0000000000007918 */ /* 0x000fc00000000000 */
        /* <DEDUP_REMOVED lines=9> */
.L_x_6:


//--------------------- .nv.shared.reserved.0     --------------------------
	.section	.nv.shared.reserved.0,"aw",@nobits
	.weak		__nv_reservedSMEM_offset_0_alias
	.size		__nv_reservedSMEM_offset_0_alias, 0, 64
	.other		__nv_reservedSMEM_offset_0_alias,@"STO_CUDA_RESERVED_SHARED STV_DEFAULT"
__nv_reservedSMEM_offset_0_alias:
	.zero		0
	.zero		64


//--------------------- .nv.constant0._Z12addMatKernelPiS_S_ii --------------------------
	.section	.nv.constant0._Z12addMatKernelPiS_S_ii,"a",@progbits
	.sectionflags	@""
	.align	4
.nv.constant0._Z12addMatKernelPiS_S_ii:
	.zero		928


//--------------------- SYMBOLS --------------------------

	.type		.nv.reservedSmem.offset0,@object
	.size		.nv.reservedSmem.offset0,0x4
